//
// Generated by NVIDIA NVVM Compiler
//
// Compiler Build ID: CL-36424714
// Cuda compilation tools, release 13.0, V13.0.88
// Based on NVVM 20.0.0
//

.version 9.0
.target sm_100
.address_size 64

	// .globl	_Z4mul2PiS_S_i

.visible .entry _Z4mul2PiS_S_i(
	.param .u64 .ptr .align 1 _Z4mul2PiS_S_i_param_0,
	.param .u64 .ptr .align 1 _Z4mul2PiS_S_i_param_1,
	.param .u64 .ptr .align 1 _Z4mul2PiS_S_i_param_2,
	.param .u32 _Z4mul2PiS_S_i_param_3
)
{
	.reg .pred 	%p<19>;
	.reg .b32 	%r<177>;
	.reg .b64 	%rd<87>;

	ld.param.u64 	%rd4, [_Z4mul2PiS_S_i_param_0];
	ld.param.u64 	%rd5, [_Z4mul2PiS_S_i_param_1];
	ld.param.u64 	%rd6, [_Z4mul2PiS_S_i_param_2];
	ld.param.u32 	%r65, [_Z4mul2PiS_S_i_param_3];
	cvta.to.global.u64 	%rd1, %rd5;
	cvta.to.global.u64 	%rd2, %rd4;
	cvta.to.global.u64 	%rd3, %rd6;
	mov.u32 	%r1, %ntid.x;
	setp.lt.s32 	%p1, %r65, 1;
	mov.u32 	%r2, %tid.x;
	@%p1 bra 	$L__BB0_14;
	and.b32  	%r3, %r65, 7;
	and.b32  	%r4, %r65, 3;
	and.b32  	%r5, %r65, 2147483640;
	neg.s32 	%r6, %r5;
	shl.b32 	%r7, %r65, 3;
	shl.b32 	%r89, %r65, 1;
	add.s32 	%r8, %r2, %r89;
	mad.lo.s32 	%r9, %r65, 3, %r2;
	shl.b32 	%r90, %r65, 2;
	add.s32 	%r10, %r2, %r90;
	mad.lo.s32 	%r11, %r65, 5, %r2;
	mad.lo.s32 	%r12, %r65, 6, %r2;
	mad.lo.s32 	%r13, %r65, 7, %r2;
	mov.b32 	%r151, 0;
$L__BB0_2:
	add.s32 	%r93, %r65, -1;
	setp.lt.u32 	%p10, %r93, 7;
	mul.lo.s32 	%r15, %r151, %r65;
	mov.b32 	%r167, 0;
	mov.u32 	%r172, %r167;
	@%p10 bra 	$L__BB0_5;
	add.s32 	%r160, %r2, %r65;
	mov.b32 	%r172, 0;
	mov.u32 	%r152, %r15;
	mov.u32 	%r153, %r2;
	mov.u32 	%r154, %r13;
	mov.u32 	%r155, %r12;
	mov.u32 	%r156, %r11;
	mov.u32 	%r157, %r10;
	mov.u32 	%r158, %r9;
	mov.u32 	%r159, %r8;
	mov.u32 	%r161, %r6;
$L__BB0_4:
	.pragma "nounroll";
	mul.wide.u32 	%rd37, %r152, 4;
	add.s64 	%rd38, %rd2, %rd37;
	ld.global.u32 	%r95, [%rd38];
	mul.wide.u32 	%rd39, %r153, 4;
	add.s64 	%rd40, %rd1, %rd39;
	ld.global.u32 	%r96, [%rd40];
	mad.lo.s32 	%r97, %r96, %r95, %r172;
	ld.global.u32 	%r98, [%rd38+4];
	mul.wide.u32 	%rd41, %r160, 4;
	add.s64 	%rd42, %rd1, %rd41;
	ld.global.u32 	%r99, [%rd42];
	mad.lo.s32 	%r100, %r99, %r98, %r97;
	ld.global.u32 	%r101, [%rd38+8];
	mul.wide.u32 	%rd43, %r159, 4;
	add.s64 	%rd44, %rd1, %rd43;
	ld.global.u32 	%r102, [%rd44];
	mad.lo.s32 	%r103, %r102, %r101, %r100;
	ld.global.u32 	%r104, [%rd38+12];
	mul.wide.u32 	%rd45, %r158, 4;
	add.s64 	%rd46, %rd1, %rd45;
	ld.global.u32 	%r105, [%rd46];
	mad.lo.s32 	%r106, %r105, %r104, %r103;
	ld.global.u32 	%r107, [%rd38+16];
	mul.wide.u32 	%rd47, %r157, 4;
	add.s64 	%rd48, %rd1, %rd47;
	ld.global.u32 	%r108, [%rd48];
	mad.lo.s32 	%r109, %r108, %r107, %r106;
	ld.global.u32 	%r110, [%rd38+20];
	mul.wide.u32 	%rd49, %r156, 4;
	add.s64 	%rd50, %rd1, %rd49;
	ld.global.u32 	%r111, [%rd50];
	mad.lo.s32 	%r112, %r111, %r110, %r109;
	ld.global.u32 	%r113, [%rd38+24];
	mul.wide.u32 	%rd51, %r155, 4;
	add.s64 	%rd52, %rd1, %rd51;
	ld.global.u32 	%r114, [%rd52];
	mad.lo.s32 	%r115, %r114, %r113, %r112;
	ld.global.u32 	%r116, [%rd38+28];
	mul.wide.u32 	%rd53, %r154, 4;
	add.s64 	%rd54, %rd1, %rd53;
	ld.global.u32 	%r117, [%rd54];
	mad.lo.s32 	%r172, %r117, %r116, %r115;
	add.s32 	%r161, %r161, 8;
	add.s32 	%r160, %r160, %r7;
	add.s32 	%r159, %r159, %r7;
	add.s32 	%r158, %r158, %r7;
	add.s32 	%r157, %r157, %r7;
	add.s32 	%r156, %r156, %r7;
	add.s32 	%r155, %r155, %r7;
	add.s32 	%r154, %r154, %r7;
	add.s32 	%r153, %r153, %r7;
	add.s32 	%r152, %r152, 8;
	setp.ne.s32 	%p11, %r161, 0;
	mov.u32 	%r167, %r5;
	@%p11 bra 	$L__BB0_4;
$L__BB0_5:
	setp.eq.s32 	%p12, %r3, 0;
	@%p12 bra 	$L__BB0_13;
	add.s32 	%r119, %r3, -1;
	setp.lt.u32 	%p13, %r119, 3;
	@%p13 bra 	$L__BB0_8;
	add.s32 	%r120, %r167, %r15;
	mul.wide.u32 	%rd55, %r120, 4;
	add.s64 	%rd56, %rd2, %rd55;
	ld.global.u32 	%r121, [%rd56];
	mad.lo.s32 	%r122, %r167, %r65, %r2;
	mul.wide.u32 	%rd57, %r122, 4;
	add.s64 	%rd58, %rd1, %rd57;
	ld.global.u32 	%r123, [%rd58];
	mad.lo.s32 	%r124, %r123, %r121, %r172;
	cvt.u64.u32 	%rd59, %r15;
	cvt.u64.u32 	%rd60, %r167;
	add.s64 	%rd61, %rd60, %rd59;
	shl.b64 	%rd62, %rd61, 2;
	add.s64 	%rd63, %rd2, %rd62;
	ld.global.u32 	%r125, [%rd63+4];
	add.s32 	%r126, %r122, %r65;
	mul.wide.u32 	%rd64, %r126, 4;
	add.s64 	%rd65, %rd1, %rd64;
	ld.global.u32 	%r127, [%rd65];
	mad.lo.s32 	%r128, %r127, %r125, %r124;
	ld.global.u32 	%r129, [%rd63+8];
	add.s32 	%r130, %r126, %r65;
	mul.wide.u32 	%rd66, %r130, 4;
	add.s64 	%rd67, %rd1, %rd66;
	ld.global.u32 	%r131, [%rd67];
	mad.lo.s32 	%r132, %r131, %r129, %r128;
	ld.global.u32 	%r133, [%rd63+12];
	add.s32 	%r134, %r130, %r65;
	mul.wide.u32 	%rd68, %r134, 4;
	add.s64 	%rd69, %rd1, %rd68;
	ld.global.u32 	%r135, [%rd69];
	mad.lo.s32 	%r172, %r135, %r133, %r132;
	add.s32 	%r167, %r167, 4;
$L__BB0_8:
	setp.eq.s32 	%p14, %r4, 0;
	@%p14 bra 	$L__BB0_13;
	setp.eq.s32 	%p15, %r4, 1;
	@%p15 bra 	$L__BB0_11;
	add.s32 	%r137, %r167, %r15;
	mul.wide.u32 	%rd70, %r137, 4;
	add.s64 	%rd71, %rd2, %rd70;
	ld.global.u32 	%r138, [%rd71];
	mad.lo.s32 	%r139, %r167, %r65, %r2;
	mul.wide.u32 	%rd72, %r139, 4;
	add.s64 	%rd73, %rd1, %rd72;
	ld.global.u32 	%r140, [%rd73];
	mad.lo.s32 	%r141, %r140, %r138, %r172;
	cvt.u64.u32 	%rd74, %r15;
	cvt.u64.u32 	%rd75, %r167;
	add.s64 	%rd76, %rd75, %rd74;
	shl.b64 	%rd77, %rd76, 2;
	add.s64 	%rd78, %rd2, %rd77;
	ld.global.u32 	%r142, [%rd78+4];
	add.s32 	%r143, %r139, %r65;
	mul.wide.u32 	%rd79, %r143, 4;
	add.s64 	%rd80, %rd1, %rd79;
	ld.global.u32 	%r144, [%rd80];
	mad.lo.s32 	%r172, %r144, %r142, %r141;
	add.s32 	%r167, %r167, 2;
$L__BB0_11:
	and.b32  	%r145, %r65, 1;
	setp.eq.b32 	%p16, %r145, 1;
	not.pred 	%p17, %p16;
	@%p17 bra 	$L__BB0_13;
	add.s32 	%r146, %r167, %r15;
	mul.wide.u32 	%rd81, %r146, 4;
	add.s64 	%rd82, %rd2, %rd81;
	ld.global.u32 	%r147, [%rd82];
	mad.lo.s32 	%r148, %r167, %r65, %r2;
	mul.wide.u32 	%rd83, %r148, 4;
	add.s64 	%rd84, %rd1, %rd83;
	ld.global.u32 	%r149, [%rd84];
	mad.lo.s32 	%r172, %r149, %r147, %r172;
$L__BB0_13:
	add.s32 	%r150, %r15, %r2;
	mul.wide.u32 	%rd85, %r150, 4;
	add.s64 	%rd86, %rd3, %rd85;
	st.global.u32 	[%rd86], %r172;
	add.s32 	%r151, %r151, 1;
	setp.eq.s32 	%p18, %r151, %r1;
	@%p18 bra 	$L__BB0_25;
	bra.uni 	$L__BB0_2;
$L__BB0_14:
	and.b32  	%r55, %r1, 7;
	setp.lt.u32 	%p2, %r1, 8;
	mov.b32 	%r175, 0;
	@%p2 bra 	$L__BB0_17;
	and.b32  	%r175, %r1, 2040;
	mov.b32 	%r173, 0;
$L__BB0_16:
	.pragma "nounroll";
	mad.lo.s32 	%r68, %r173, %r65, %r2;
	mul.wide.u32 	%rd7, %r68, 4;
	add.s64 	%rd8, %rd3, %rd7;
	mov.b32 	%r69, 0;
	st.global.u32 	[%rd8], %r69;
	add.s32 	%r70, %r68, %r65;
	mul.wide.u32 	%rd9, %r70, 4;
	add.s64 	%rd10, %rd3, %rd9;
	st.global.u32 	[%rd10], %r69;
	add.s32 	%r71, %r70, %r65;
	mul.wide.u32 	%rd11, %r71, 4;
	add.s64 	%rd12, %rd3, %rd11;
	st.global.u32 	[%rd12], %r69;
	add.s32 	%r72, %r71, %r65;
	mul.wide.u32 	%rd13, %r72, 4;
	add.s64 	%rd14, %rd3, %rd13;
	st.global.u32 	[%rd14], %r69;
	add.s32 	%r73, %r72, %r65;
	mul.wide.u32 	%rd15, %r73, 4;
	add.s64 	%rd16, %rd3, %rd15;
	st.global.u32 	[%rd16], %r69;
	add.s32 	%r74, %r73, %r65;
	mul.wide.u32 	%rd17, %r74, 4;
	add.s64 	%rd18, %rd3, %rd17;
	st.global.u32 	[%rd18], %r69;
	add.s32 	%r75, %r74, %r65;
	mul.wide.u32 	%rd19, %r75, 4;
	add.s64 	%rd20, %rd3, %rd19;
	st.global.u32 	[%rd20], %r69;
	add.s32 	%r76, %r75, %r65;
	mul.wide.u32 	%rd21, %r76, 4;
	add.s64 	%rd22, %rd3, %rd21;
	st.global.u32 	[%rd22], %r69;
	add.s32 	%r173, %r173, 8;
	setp.ne.s32 	%p3, %r173, %r175;
	@%p3 bra 	$L__BB0_16;
$L__BB0_17:
	setp.eq.s32 	%p4, %r55, 0;
	@%p4 bra 	$L__BB0_25;
	and.b32  	%r60, %r1, 3;
	setp.lt.u32 	%p5, %r55, 4;
	@%p5 bra 	$L__BB0_20;
	mad.lo.s32 	%r77, %r175, %r65, %r2;
	mul.wide.u32 	%rd23, %r77, 4;
	add.s64 	%rd24, %rd3, %rd23;
	mov.b32 	%r78, 0;
	st.global.u32 	[%rd24], %r78;
	add.s32 	%r79, %r77, %r65;
	mul.wide.u32 	%rd25, %r79, 4;
	add.s64 	%rd26, %rd3, %rd25;
	st.global.u32 	[%rd26], %r78;
	add.s32 	%r80, %r79, %r65;
	mul.wide.u32 	%rd27, %r80, 4;
	add.s64 	%rd28, %rd3, %rd27;
	st.global.u32 	[%rd28], %r78;
	add.s32 	%r81, %r80, %r65;
	mul.wide.u32 	%rd29, %r81, 4;
	add.s64 	%rd30, %rd3, %rd29;
	st.global.u32 	[%rd30], %r78;
	add.s32 	%r175, %r175, 4;
$L__BB0_20:
	setp.eq.s32 	%p6, %r60, 0;
	@%p6 bra 	$L__BB0_25;
	setp.eq.s32 	%p7, %r60, 1;
	@%p7 bra 	$L__BB0_23;
	mad.lo.s32 	%r82, %r175, %r65, %r2;
	mul.wide.u32 	%rd31, %r82, 4;
	add.s64 	%rd32, %rd3, %rd31;
	mov.b32 	%r83, 0;
	st.global.u32 	[%rd32], %r83;
	add.s32 	%r84, %r82, %r65;
	mul.wide.u32 	%rd33, %r84, 4;
	add.s64 	%rd34, %rd3, %rd33;
	st.global.u32 	[%rd34], %r83;
	add.s32 	%r175, %r175, 2;
$L__BB0_23:
	and.b32  	%r85, %r1, 1;
	setp.eq.b32 	%p8, %r85, 1;
	not.pred 	%p9, %p8;
	@%p9 bra 	$L__BB0_25;
	mad.lo.s32 	%r86, %r175, %r65, %r2;
	mul.wide.u32 	%rd35, %r86, 4;
	add.s64 	%rd36, %rd3, %rd35;
	mov.b32 	%r87, 0;
	st.global.u32 	[%rd36], %r87;
$L__BB0_25:
	ret;

}


// ===== COMPILED SASS (sm_100) =====

	.target	sm_100

	.elftype	@"ET_EXEC"


//--------------------- .note.nv.tkinfo           --------------------------
	.section	.note.nv.tkinfo,"",@"SHT_NOTE"
	.sectionflags	@"SHF_NOTE_NV_TKINFO"
	.tkinfo
        /*0018*/ 	.word	0x00000002
        /*0030*/ 	.string	""
        /*0030*/ 	.string	"ptxas"
        /*0030*/ 	.string	"Cuda compilation tools, release 13.0, V13.0.88"
        /*0030*/ 	.string	"Build cuda_13.0.r13.0/compiler.36424714_0"
        /*0030*/ 	.string	"-arch sm_100 -m 64 "



//--------------------- .note.nv.cuinfo           --------------------------
	.section	.note.nv.cuinfo,"",@"SHT_NOTE"
	.sectionflags	@"SHF_NOTE_NV_CUINFO"
        /*0018*/ 	.short	0x0002
        /*001a*/ 	.short	0x0064
        /*001c*/ 	.short	0x0082
	.zero		2


//--------------------- .nv.info                  --------------------------
	.section	.nv.info,"",@"SHT_CUDA_INFO"
	.align	4


	//----- nvinfo : EIATTR_REGCOUNT
	.align		4
        /*0000*/ 	.byte	0x04, 0x2f
        /*0002*/ 	.short	(.L_1 - .L_0)
	.align		4
.L_0:
        /*0004*/ 	.word	index@(_Z4mul2PiS_S_i)
        /*0008*/ 	.word	0x00000028


	//----- nvinfo : EIATTR_FRAME_SIZE
	.align		4
.L_1:
        /*000c*/ 	.byte	0x04, 0x11
        /*000e*/ 	.short	(.L_3 - .L_2)
	.align		4
.L_2:
        /*0010*/ 	.word	index@(_Z4mul2PiS_S_i)
        /*0014*/ 	.word	0x00000000


	//----- nvinfo : EIATTR_MIN_STACK_SIZE
	.align		4
.L_3:
        /*0018*/ 	.byte	0x04, 0x12
        /*001a*/ 	.short	(.L_5 - .L_4)
	.align		4
.L_4:
        /*001c*/ 	.word	index@(_Z4mul2PiS_S_i)
        /*0020*/ 	.word	0x00000000
.L_5:


//--------------------- .nv.compat                --------------------------
	.section	.nv.compat,"",@"SHT_CUDA_COMPAT_INFO"
	.align	4
        /*0000*/ 	.byte	0x02, 0x09, 0x00, 0x00, 0x02, 0x02, 0x01, 0x00, 0x02, 0x05, 0x05, 0x00, 0x03, 0x07, 0x01, 0x01
        /*0010*/ 	.byte	0x02, 0x03, 0x00, 0x00, 0x02, 0x06, 0x01, 0x00, 0x04, 0x0b, 0x08, 0x00, 0x09, 0x00, 0x00, 0x00
        /*0020*/ 	.byte	0x00, 0x00, 0x00, 0x00


//--------------------- .nv.info._Z4mul2PiS_S_i   --------------------------
	.section	.nv.info._Z4mul2PiS_S_i,"",@"SHT_CUDA_INFO"
	.sectionflags	@""
	.align	4


	//----- nvinfo : EIATTR_CUDA_API_VERSION
	.align		4
        /*0000*/ 	.byte	0x04, 0x37
        /*0002*/ 	.short	(.L_7 - .L_6)
.L_6:
        /*0004*/ 	.word	0x00000082


	//----- nvinfo : EIATTR_KPARAM_INFO
	.align		4
.L_7:
        /*0008*/ 	.byte	0x04, 0x17
        /*000a*/ 	.short	(.L_9 - .L_8)
.L_8:
        /*000c*/ 	.word	0x00000000
        /*0010*/ 	.short	0x0003
        /*0012*/ 	.short	0x0018
        /*0014*/ 	.byte	0x00, 0xf0, 0x11, 0x00


	//----- nvinfo : EIATTR_KPARAM_INFO
	.align		4
.L_9:
        /*0018*/ 	.byte	0x04, 0x17
        /*001a*/ 	.short	(.L_11 - .L_10)
.L_10:
        /*001c*/ 	.word	0x00000000
        /*0020*/ 	.short	0x0002
        /*0022*/ 	.short	0x0010
        /*0024*/ 	.byte	0x00, 0xf5, 0x21, 0x00


	//----- nvinfo : EIATTR_KPARAM_INFO
	.align		4
.L_11:
        /*0028*/ 	.byte	0x04, 0x17
        /*002a*/ 	.short	(.L_13 - .L_12)
.L_12:
        /*002c*/ 	.word	0x00000000
        /*0030*/ 	.short	0x0001
        /*0032*/ 	.short	0x0008
        /*0034*/ 	.byte	0x00, 0xf5, 0x21, 0x00


	//----- nvinfo : EIATTR_KPARAM_INFO
	.align		4
.L_13:
        /*0038*/ 	.byte	0x04, 0x17
        /*003a*/ 	.short	(.L_15 - .L_14)
.L_14:
        /*003c*/ 	.word	0x00000000
        /*0040*/ 	.short	0x0000
        /*0042*/ 	.short	0x0000
        /*0044*/ 	.byte	0x00, 0xf5, 0x21, 0x00


	//----- nvinfo : EIATTR_SPARSE_MMA_MASK
	.align		4
.L_15:
        /*0048*/ 	.byte	0x03, 0x50
        /*004a*/ 	.short	0x0000


	//----- nvinfo : EIATTR_MAXREG_COUNT
	.align		4
        /*004c*/ 	.byte	0x03, 0x1b
        /*004e*/ 	.short	0x00ff


	//----- nvinfo : EIATTR_MERCURY_ISA_VERSION
	.align		4
        /*0050*/ 	.byte	0x03, 0x5f
        /*0052*/ 	.short	0x0101


	//----- nvinfo : EIATTR_VRC_CTA_INIT_COUNT
	.align		4
        /*0054*/ 	.byte	0x02, 0x4a
	.zero		1
	.zero		1


	//----- nvinfo : EIATTR_EXIT_INSTR_OFFSETS
	.align		4
        /*0058*/ 	.byte	0x04, 0x1c
        /*005a*/ 	.short	(.L_17 - .L_16)


	//   ....[0]....
.L_16:
        /*005c*/ 	.word	0x000009f0


	//   ....[1]....
        /*0060*/ 	.word	0x00000c40


	//   ....[2]....
        /*0064*/ 	.word	0x00000d70


	//   ....[3]....
        /*0068*/ 	.word	0x00000e40


	//   ....[4]....
        /*006c*/ 	.word	0x00000e90


	//----- nvinfo : EIATTR_CBANK_PARAM_SIZE
	.align		4
.L_17:
        /*0070*/ 	.byte	0x03, 0x19
        /*0072*/ 	.short	0x001c


	//----- nvinfo : EIATTR_PARAM_CBANK
	.align		4
        /*0074*/ 	.byte	0x04, 0x0a
        /*0076*/ 	.short	(.L_19 - .L_18)
	.align		4
.L_18:
        /*0078*/ 	.word	index@(.nv.constant0._Z4mul2PiS_S_i)
        /*007c*/ 	.short	0x0380
        /*007e*/ 	.short	0x001c


	//----- nvinfo : EIATTR_SW_WAR
	.align		4
.L_19:
        /*0080*/ 	.byte	0x04, 0x36
        /*0082*/ 	.short	(.L_21 - .L_20)
.L_20:
        /*0084*/ 	.word	0x00000008
.L_21:


//--------------------- .nv.callgraph             --------------------------
	.section	.nv.callgraph,"",@"SHT_CUDA_CALLGRAPH"
	.align	4
	.sectionentsize	8
	.align		4
        /*0000*/ 	.word	0x00000000
	.align		4
        /*0004*/ 	.word	0xffffffff
	.align		4
        /*0008*/ 	.word	0x00000000
	.align		4
        /*000c*/ 	.word	0xfffffffe
	.align		4
        /*0010*/ 	.word	0x00000000
	.align		4
        /*0014*/ 	.word	0xfffffffd
	.align		4
        /*0018*/ 	.word	0x00000000
	.align		4
        /*001c*/ 	.word	0xfffffffc


//--------------------- .text._Z4mul2PiS_S_i      --------------------------
	.section	.text._Z4mul2PiS_S_i,"ax",@progbits
	.align	128
        .global         _Z4mul2PiS_S_i
        .type           _Z4mul2PiS_S_i,@function
        .size           _Z4mul2PiS_S_i,(.L_x_11 - _Z4mul2PiS_S_i)
        .other          _Z4mul2PiS_S_i,@"STO_CUDA_ENTRY STV_DEFAULT"
_Z4mul2PiS_S_i:
.text._Z4mul2PiS_S_i:
[----:B------:R-:W-:Y:S08]  /*0000*/  LDC R1, c[0x0][0x37c] ;  /* 0x0000df00ff017b82 */ /* 0x000ff00000000800 */
[----:B------:R-:W0:Y:S01]  /*0010*/  LDC R9, c[0x0][0x398] ;  /* 0x0000e600ff097b82 */ /* 0x000e220000000800 */
[----:B------:R-:W1:Y:S01]  /*0020*/  S2R R0, SR_TID.X ;  /* 0x0000000000007919 */ /* 0x000e620000002100 */
[----:B------:R-:W2:Y:S06]  /*0030*/  LDCU.64 UR6, c[0x0][0x358] ;  /* 0x00006b00ff0677ac */ /* 0x000eac0008000a00 */
[----:B------:R-:W3:Y:S01]  /*0040*/  LDC R2, c[0x0][0x360] ;  /* 0x0000d800ff027b82 */ /* 0x000ee20000000800 */
[----:B0-----:R-:W-:-:S13]  /*0050*/  ISETP.GE.AND P0, PT, R9, 0x1, PT ;  /* 0x000000010900780c */ /* 0x001fda0003f06270 */
[----:B-123--:R-:W-:Y:S05]  /*0060*/  @!P0 BRA `(.L_x_0) ;  /* 0x0000000800688947 */ /* 0x00efea0003800000 */
[C---:B------:R-:W-:Y:S01]  /*0070*/  LOP3.LUT R3, R9.reuse, 0x7ffffff8, RZ, 0xc0, !PT ;  /* 0x7ffffff809037812 */ /* 0x040fe200078ec0ff */
[C-C-:B------:R-:W-:Y:S01]  /*0080*/  IMAD R5, R9.reuse, 0x3, R0.reuse ;  /* 0x0000000309057824 */ /* 0x140fe200078e0200 */
[CC--:B------:R-:W-:Y:S01]  /*0090*/  LEA R4, R9.reuse, R0.reuse, 0x1 ;  /* 0x0000000009047211 */ /* 0x0c0fe200078e08ff */
[C-C-:B------:R-:W-:Y:S01]  /*00a0*/  IMAD R7, R9.reuse, 0x5, R0.reuse ;  /* 0x0000000509077824 */ /* 0x140fe200078e0200 */
[C---:B------:R-:W-:Y:S01]  /*00b0*/  LEA R6, R9.reuse, R0, 0x2 ;  /* 0x0000000009067211 */ /* 0x040fe200078e10ff */
[C-C-:B------:R-:W-:Y:S01]  /*00c0*/  IMAD R8, R9.reuse, 0x6, R0.reuse ;  /* 0x0000000609087824 */ /* 0x140fe200078e0200 */
[----:B------:R-:W-:Y:S01]  /*00d0*/  UMOV UR4, URZ ;  /* 0x000000ff00047c82 */ /* 0x000fe20008000000 */
[----:B------:R-:W-:-:S07]  /*00e0*/  IMAD R9, R9, 0x7, R0 ;  /* 0x0000000709097824 */ /* 0x000fce00078e0200 */
.L_x_5:
[----:B0-----:R-:W0:Y:S01]  /*00f0*/  LDC R11, c[0x0][0x398] ;  /* 0x0000e600ff0b7b82 */ /* 0x001e220000000800 */
[----:B------:R-:W-:Y:S01]  /*0100*/  HFMA2 R32, -RZ, RZ, 0, 0 ;  /* 0x00000000ff207431 */ /* 0x000fe200000001ff */
[C---:B0-----:R-:W-:Y:S01]  /*0110*/  IADD3 R10, PT, PT, R11.reuse, -0x1, RZ ;  /* 0xffffffff0b0a7810 */ /* 0x041fe20007ffe0ff */
[----:B------:R-:W-:-:S03]  /*0120*/  IMAD R13, R11, UR4, RZ ;  /* 0x000000040b0d7c24 */ /* 0x000fc6000f8e02ff */
[----:B------:R-:W-:Y:S01]  /*0130*/  ISETP.GE.U32.AND P0, PT, R10, 0x7, PT ;  /* 0x000000070a00780c */ /* 0x000fe20003f06070 */
[----:B------:R-:W-:-:S12]  /*0140*/  IMAD.MOV.U32 R10, RZ, RZ, RZ ;  /* 0x000000ffff0a7224 */ /* 0x000fd800078e00ff */
[----:B------:R-:W-:Y:S05]  /*0150*/  @!P0 BRA `(.L_x_1) ;  /* 0x0000000000ec8947 */ /* 0x000fea0003800000 */
[----:B------:R-:W-:Y:S01]  /*0160*/  IADD3 R12, PT, PT, -R3, RZ, RZ ;  /* 0x000000ff030c7210 */ /* 0x000fe20007ffe1ff */
[----:B------:R-:W-:Y:S01]  /*0170*/  IMAD.MOV.U32 R32, RZ, RZ, RZ ;  /* 0x000000ffff207224 */ /* 0x000fe200078e00ff */
[----:B------:R-:W-:Y:S01]  /*0180*/  IADD3 R14, PT, PT, R0, R11, RZ ;  /* 0x0000000b000e7210 */ /* 0x000fe20007ffe0ff */
[----:B------:R-:W-:Y:S01]  /*0190*/  IMAD.MOV.U32 R29, RZ, RZ, R8 ;  /* 0x000000ffff1d7224 */ /* 0x000fe200078e0008 */
[----:B------:R-:W-:Y:S01]  /*01a0*/  MOV R15, R13 ;  /* 0x0000000d000f7202 */ /* 0x000fe20000000f00 */
[----:B------:R-:W-:Y:S01]  /*01b0*/  IMAD.MOV.U32 R10, RZ, RZ, R4 ;  /* 0x000000ffff0a7224 */ /* 0x000fe200078e0004 */
[----:B------:R-:W-:Y:S02]  /*01c0*/  MOV R17, R0 ;  /* 0x0000000000117202 */ /* 0x000fe40000000f00 */
[----:B------:R-:W-:Y:S02]  /*01d0*/  MOV R28, R9 ;  /* 0x00000009001c7202 */ /* 0x000fe40000000f00 */
[----:B------:R-:W-:-:S02]  /*01e0*/  MOV R30, R7 ;  /* 0x00000007001e7202 */ /* 0x000fc40000000f00 */
[----:B------:R-:W-:Y:S02]  /*01f0*/  MOV R31, R6 ;  /* 0x00000006001f7202 */ /* 0x000fe40000000f00 */
[----:B------:R-:W-:-:S07]  /*0200*/  MOV R16, R5 ;  /* 0x0000000500107202 */ /* 0x000fce0000000f00 */
.L_x_2:
[----:B------:R-:W0:Y:S08]  /*0210*/  LDC.64 R18, c[0x0][0x388] ;  /* 0x0000e200ff127b82 */ /* 0x000e300000000a00 */
[----:B------:R-:W1:Y:S01]  /*0220*/  LDC.64 R26, c[0x0][0x380] ;  /* 0x0000e000ff1a7b82 */ /* 0x000e620000000a00 */
[----:B0-----:R-:W-:-:S04]  /*0230*/  IMAD.WIDE.U32 R22, R17, 0x4, R18 ;  /* 0x0000000411167825 */ /* 0x001fc800078e0012 */
[----:B------:R-:W-:Y:S02]  /*0240*/  IMAD.WIDE.U32 R20, R14, 0x4, R18 ;  /* 0x000000040e147825 */ /* 0x000fe400078e0012 */
[----:B------:R-:W2:Y:S02]  /*0250*/  LDG.E R22, desc[UR6][R22.64] ;  /* 0x0000000616167981 */ /* 0x000ea4000c1e1900 */
[----:B-1----:R-:W-:Y:S02]  /*0260*/  IMAD.WIDE.U32 R26, R15, 0x4, R26 ;  /* 0x000000040f1a7825 */ /* 0x002fe400078e001a */
[----:B------:R-:W3:Y:S02]  /*0270*/  LDG.E R20, desc[UR6][R20.64] ;  /* 0x0000000614147981 */ /* 0x000ee4000c1e1900 */
[----:B------:R-:W-:Y:S02]  /*0280*/  IMAD.WIDE.U32 R24, R10, 0x4, R18 ;  /* 0x000000040a187825 */ /* 0x000fe400078e0012 */
[----:B------:R-:W2:Y:S04]  /*0290*/  LDG.E R35, desc[UR6][R26.64] ;  /* 0x000000061a237981 */ /* 0x000ea8000c1e1900 */
[----:B------:R-:W3:Y:S04]  /*02a0*/  LDG.E R34, desc[UR6][R26.64+0x4] ;  /* 0x000004061a227981 */ /* 0x000ee8000c1e1900 */
[----:B------:R-:W4:Y:S04]  /*02b0*/  LDG.E R24, desc[UR6][R24.64] ;  /* 0x0000000618187981 */ /* 0x000f28000c1e1900 */
[----:B------:R-:W4:Y:S04]  /*02c0*/  LDG.E R33, desc[UR6][R26.64+0x8] ;  /* 0x000008061a217981 */ /* 0x000f28000c1e1900 */
[----:B------:R-:W5:Y:S04]  /*02d0*/  LDG.E R37, desc[UR6][R26.64+0xc] ;  /* 0x00000c061a257981 */ /* 0x000f68000c1e1900 */
[----:B------:R-:W5:Y:S01]  /*02e0*/  LDG.E R36, desc[UR6][R26.64+0x10] ;  /* 0x000010061a247981 */ /* 0x000f62000c1e1900 */
[----:B--2---:R-:W-:-:S02]  /*02f0*/  IMAD R35, R35, R22, R32 ;  /* 0x0000001623237224 */ /* 0x004fc400078e0220 */
[----:B------:R-:W-:Y:S01]  /*0300*/  IMAD.WIDE.U32 R22, R31, 0x4, R18 ;  /* 0x000000041f167825 */ /* 0x000fe200078e0012 */
[----:B------:R-:W2:Y:S03]  /*0310*/  LDG.E R32, desc[UR6][R26.64+0x1c] ;  /* 0x00001c061a207981 */ /* 0x000ea6000c1e1900 */
[----:B---3--:R-:W-:Y:S02]  /*0320*/  IMAD R20, R34, R20, R35 ;  /* 0x0000001422147224 */ /* 0x008fe400078e0223 */
[----:B------:R-:W3:Y:S02]  /*0330*/  LDG.E R23, desc[UR6][R22.64] ;  /* 0x0000000616177981 */ /* 0x000ee4000c1e1900 */
[----:B----4-:R-:W-:Y:S02]  /*0340*/  IMAD R33, R33, R24, R20 ;  /* 0x0000001821217224 */ /* 0x010fe400078e0214 */
[----:B------:R-:W4:Y:S01]  /*0350*/  LDG.E R35, desc[UR6][R26.64+0x14] ;  /* 0x000014061a237981 */ /* 0x000f22000c1e1900 */
[----:B------:R-:W-:-:S03]  /*0360*/  IMAD.WIDE.U32 R20, R16, 0x4, R18 ;  /* 0x0000000410147825 */ /* 0x000fc600078e0012 */
[----:B------:R0:W2:Y:S01]  /*0370*/  LDG.E R34, desc[UR6][R26.64+0x18] ;  /* 0x000018061a227981 */ /* 0x0000a2000c1e1900 */
[----:B------:R-:W-:-:S03]  /*0380*/  IMAD.WIDE.U32 R24, R30, 0x4, R18 ;  /* 0x000000041e187825 */ /* 0x000fc600078e0012 */
[----:B------:R-:W5:Y:S04]  /*0390*/  LDG.E R20, desc[UR6][R20.64] ;  /* 0x0000000614147981 */ /* 0x000f68000c1e1900 */
[----:B------:R-:W4:Y:S01]  /*03a0*/  LDG.E R24, desc[UR6][R24.64] ;  /* 0x0000000618187981 */ /* 0x000f22000c1e1900 */
[----:B0-----:R-:W-:-:S04]  /*03b0*/  IMAD.WIDE.U32 R26, R29, 0x4, R18 ;  /* 0x000000041d1a7825 */ /* 0x001fc800078e0012 */
[----:B------:R-:W-:Y:S01]  /*03c0*/  IMAD.WIDE.U32 R18, R28, 0x4, R18 ;  /* 0x000000041c127825 */ /* 0x000fe200078e0012 */
[----:B------:R-:W2:Y:S05]  /*03d0*/  LDG.E R21, desc[UR6][R26.64] ;  /* 0x000000061a157981 */ /* 0x000eaa000c1e1900 */
[----:B------:R-:W2:Y:S01]  /*03e0*/  LDG.E R18, desc[UR6][R18.64] ;  /* 0x0000000612127981 */ /* 0x000ea2000c1e1900 */
[----:B------:R-:W-:-:S04]  /*03f0*/  IADD3 R12, PT, PT, R12, 0x8, RZ ;  /* 0x000000080c0c7810 */ /* 0x000fc80007ffe0ff */
[----:B------:R-:W-:Y:S01]  /*0400*/  ISETP.NE.AND P0, PT, R12, RZ, PT ;  /* 0x000000ff0c00720c */ /* 0x000fe20003f05270 */
[C---:B------:R-:W-:Y:S01]  /*0410*/  IMAD R16, R11.reuse, 0x8, R16 ;  /* 0x000000080b107824 */ /* 0x040fe200078e0210 */
[C---:B------:R-:W-:Y:S01]  /*0420*/  LEA R14, R11.reuse, R14, 0x3 ;  /* 0x0000000e0b0e7211 */ /* 0x040fe200078e18ff */
[C---:B------:R-:W-:Y:S01]  /*0430*/  IMAD R17, R11.reuse, 0x8, R17 ;  /* 0x000000080b117824 */ /* 0x040fe200078e0211 */
[C---:B------:R-:W-:Y:S02]  /*0440*/  LEA R10, R11.reuse, R10, 0x3 ;  /* 0x0000000a0b0a7211 */ /* 0x040fe400078e18ff */
[C---:B------:R-:W-:Y:S02]  /*0450*/  LEA R31, R11.reuse, R31, 0x3 ;  /* 0x0000001f0b1f7211 */ /* 0x040fe400078e18ff */
[C---:B------:R-:W-:Y:S02]  /*0460*/  LEA R30, R11.reuse, R30, 0x3 ;  /* 0x0000001e0b1e7211 */ /* 0x040fe400078e18ff */
[----:B------:R-:W-:-:S02]  /*0470*/  LEA R29, R11, R29, 0x3 ;  /* 0x0000001d0b1d7211 */ /* 0x000fc400078e18ff */
[----:B------:R-:W-:Y:S02]  /*0480*/  LEA R28, R11, R28, 0x3 ;  /* 0x0000001c0b1c7211 */ /* 0x000fe400078e18ff */
[----:B------:R-:W-:Y:S01]  /*0490*/  IADD3 R15, PT, PT, R15, 0x8, RZ ;  /* 0x000000080f0f7810 */ /* 0x000fe20007ffe0ff */
[----:B-----5:R-:W-:-:S04]  /*04a0*/  IMAD R33, R37, R20, R33 ;  /* 0x0000001425217224 */ /* 0x020fc800078e0221 */
[----:B---3--:R-:W-:-:S04]  /*04b0*/  IMAD R33, R36, R23, R33 ;  /* 0x0000001724217224 */ /* 0x008fc800078e0221 */
[----:B----4-:R-:W-:-:S04]  /*04c0*/  IMAD R33, R35, R24, R33 ;  /* 0x0000001823217224 */ /* 0x010fc800078e0221 */
[----:B--2---:R-:W-:-:S04]  /*04d0*/  IMAD R21, R34, R21, R33 ;  /* 0x0000001522157224 */ /* 0x004fc800078e0221 */
[----:B------:R-:W-:Y:S01]  /*04e0*/  IMAD R32, R32, R18, R21 ;  /* 0x0000001220207224 */ /* 0x000fe200078e0215 */
[----:B------:R-:W-:Y:S06]  /*04f0*/  @P0 BRA `(.L_x_2) ;  /* 0xfffffffc00440947 */ /* 0x000fec000383ffff */
[----:B------:R-:W-:-:S07]  /*0500*/  MOV R10, R3 ;  /* 0x00000003000a7202 */ /* 0x000fce0000000f00 */
.L_x_1:
[----:B------:R-:W0:Y:S02]  /*0510*/  LDC R12, c[0x0][0x398] ;  /* 0x0000e600ff0c7b82 */ /* 0x000e240000000800 */
[----:B0-----:R-:W-:-:S04]  /*0520*/  LOP3.LUT R14, R12, 0x7, RZ, 0xc0, !PT ;  /* 0x000000070c0e7812 */ /* 0x001fc800078ec0ff */
[----:B------:R-:W-:-:S13]  /*0530*/  ISETP.NE.AND P0, PT, R14, RZ, PT ;  /* 0x000000ff0e00720c */ /* 0x000fda0003f05270 */
[----:B------:R-:W-:Y:S05]  /*0540*/  @!P0 BRA `(.L_x_3) ;  /* 0x0000000400108947 */ /* 0x000fea0003800000 */
[----:B------:R-:W-:Y:S02]  /*0550*/  IADD3 R14, PT, PT, R14, -0x1, RZ ;  /* 0xffffffff0e0e7810 */ /* 0x000fe40007ffe0ff */
[----:B------:R-:W-:Y:S02]  /*0560*/  LOP3.LUT R12, R12, 0x3, RZ, 0xc0, !PT ;  /* 0x000000030c0c7812 */ /* 0x000fe400078ec0ff */
[----:B------:R-:W-:Y:S02]  /*0570*/  ISETP.GE.U32.AND P1, PT, R14, 0x3, PT ;  /* 0x000000030e00780c */ /* 0x000fe40003f26070 */
[----:B------:R-:W-:-:S11]  /*0580*/  ISETP.NE.AND P0, PT, R12, RZ, PT ;  /* 0x000000ff0c00720c */ /* 0x000fd60003f05270 */
[----:B------:R-:W-:Y:S05]  /*0590*/  @!P1 BRA `(.L_x_4) ;  /* 0x0000000000789947 */ /* 0x000fea0003800000 */
[----:B------:R-:W0:Y:S01]  /*05a0*/  LDC.64 R22, c[0x0][0x380] ;  /* 0x0000e000ff167b82 */ /* 0x000e220000000a00 */
[----:B------:R-:W-:Y:S01]  /*05b0*/  IMAD R18, R10, R11, R0 ;  /* 0x0000000b0a127224 */ /* 0x000fe200078e0200 */
[CC--:B------:R-:W-:Y:S02]  /*05c0*/  IADD3 R19, PT, PT, R13.reuse, R10.reuse, RZ ;  /* 0x0000000a0d137210 */ /* 0x0c0fe40007ffe0ff */
[----:B------:R-:W-:Y:S01]  /*05d0*/  IADD3 R25, P1, PT, R13, R10, RZ ;  /* 0x0000000a0d197210 */ /* 0x000fe20007f3e0ff */
[----:B------:R-:W-:-:S03]  /*05e0*/  IMAD.IADD R24, R18, 0x1, R11 ;  /* 0x0000000112187824 */ /* 0x000fc600078e020b */
[----:B------:R-:W1:Y:S01]  /*05f0*/  LDC.64 R14, c[0x0][0x388] ;  /* 0x0000e200ff0e7b82 */ /* 0x000e620000000a00 */
[----:B------:R-:W-:-:S07]  /*0600*/  IADD3.X R26, PT, PT, RZ, RZ, RZ, P1, !PT ;  /* 0x000000ffff1a7210 */ /* 0x000fce0000ffe4ff */
[----:B------:R-:W2:Y:S01]  /*0610*/  LDC.64 R16, c[0x0][0x380] ;  /* 0x0000e000ff107b82 */ /* 0x000ea20000000a00 */
[----:B0-----:R-:W-:-:S06]  /*0620*/  IMAD.WIDE.U32 R22, R19, 0x4, R22 ;  /* 0x0000000413167825 */ /* 0x001fcc00078e0016 */
[----:B------:R-:W3:Y:S01]  /*0630*/  LDG.E R23, desc[UR6][R22.64] ;  /* 0x0000000616177981 */ /* 0x000ee2000c1e1900 */
[----:B-1----:R-:W-:-:S04]  /*0640*/  IMAD.WIDE.U32 R18, R18, 0x4, R14 ;  /* 0x0000000412127825 */ /* 0x002fc800078e000e */
[C---:B------:R-:W-:Y:S01]  /*0650*/  IMAD.WIDE.U32 R20, R24.reuse, 0x4, R14 ;  /* 0x0000000418147825 */ /* 0x040fe200078e000e */
[-C--:B------:R-:W-:Y:S01]  /*0660*/  IADD3 R24, PT, PT, R24, R11.reuse, RZ ;  /* 0x0000000b18187210 */ /* 0x080fe20007ffe0ff */
[----:B------:R-:W3:Y:S01]  /*0670*/  LDG.E R18, desc[UR6][R18.64] ;  /* 0x0000000612127981 */ /* 0x000ee2000c1e1900 */
[C---:B--2---:R-:W-:Y:S02]  /*0680*/  LEA R16, P1, R25.reuse, R16, 0x2 ;  /* 0x0000001019107211 */ /* 0x044fe400078210ff */
[C---:B------:R-:W-:Y:S01]  /*0690*/  IADD3 R27, PT, PT, R24.reuse, R11, RZ ;  /* 0x0000000b181b7210 */ /* 0x040fe20007ffe0ff */
[----:B------:R-:W2:Y:S01]  /*06a0*/  LDG.E R20, desc[UR6][R20.64] ;  /* 0x0000000614147981 */ /* 0x000ea2000c1e1900 */
[----:B------:R-:W-:Y:S01]  /*06b0*/  LEA.HI.X R17, R25, R17, R26, 0x2, P1 ;  /* 0x0000001119117211 */ /* 0x000fe200008f141a */
[----:B------:R-:W-:-:S04]  /*06c0*/  IMAD.WIDE.U32 R24, R24, 0x4, R14 ;  /* 0x0000000418187825 */ /* 0x000fc800078e000e */
[----:B------:R-:W2:Y:S01]  /*06d0*/  LDG.E R26, desc[UR6][R16.64+0x4] ;  /* 0x00000406101a7981 */ /* 0x000ea2000c1e1900 */
[----:B------:R-:W-:-:S03]  /*06e0*/  IMAD.WIDE.U32 R14, R27, 0x4, R14 ;  /* 0x000000041b0e7825 */ /* 0x000fc600078e000e */
[----:B------:R-:W4:Y:S04]  /*06f0*/  LDG.E R24, desc[UR6][R24.64] ;  /* 0x0000000618187981 */ /* 0x000f28000c1e1900 */
[----:B------:R-:W4:Y:S04]  /*0700*/  LDG.E R28, desc[UR6][R16.64+0x8] ;  /* 0x00000806101c7981 */ /* 0x000f28000c1e1900 */
[----:B------:R-:W5:Y:S04]  /*0710*/  LDG.E R14, desc[UR6][R14.64] ;  /* 0x000000060e0e7981 */ /* 0x000f68000c1e1900 */
[----:B------:R-:W5:Y:S01]  /*0720*/  LDG.E R22, desc[UR6][R16.64+0xc] ;  /* 0x00000c0610167981 */ /* 0x000f62000c1e1900 */
[----:B------:R-:W-:Y:S01]  /*0730*/  IADD3 R10, PT, PT, R10, 0x4, RZ ;  /* 0x000000040a0a7810 */ /* 0x000fe20007ffe0ff */
[----:B---3--:R-:W-:-:S04]  /*0740*/  IMAD R23, R23, R18, R32 ;  /* 0x0000001217177224 */ /* 0x008fc800078e0220 */
[----:B--2---:R-:W-:-:S04]  /*0750*/  IMAD R23, R26, R20, R23 ;  /* 0x000000141a177224 */ /* 0x004fc800078e0217 */
[----:B----4-:R-:W-:-:S04]  /*0760*/  IMAD R23, R28, R24, R23 ;  /* 0x000000181c177224 */ /* 0x010fc800078e0217 */
[----:B-----5:R-:W-:-:S07]  /*0770*/  IMAD R32, R22, R14, R23 ;  /* 0x0000000e16207224 */ /* 0x020fce00078e0217 */
.L_x_4:
[----:B------:R-:W-:Y:S05]  /*0780*/  @!P0 BRA `(.L_x_3) ;  /* 0x0000000000808947 */ /* 0x000fea0003800000 */
[----:B------:R-:W-:Y:S01]  /*0790*/  ISETP.NE.AND P1, PT, R12, 0x1, PT ;  /* 0x000000010c00780c */ /* 0x000fe20003f25270 */
[----:B------:R-:W0:Y:S01]  /*07a0*/  LDC.64 R22, c[0x0][0x380] ;  /* 0x0000e000ff167b82 */ /* 0x000e220000000a00 */
[----:B------:R-:W-:-:S04]  /*07b0*/  LOP3.LUT R12, R11, 0x1, RZ, 0xc0, !PT ;  /* 0x000000010b0c7812 */ /* 0x000fc800078ec0ff */
[----:B------:R-:W-:-:S03]  /*07c0*/  ISETP.NE.U32.AND P0, PT, R12, 0x1, PT ;  /* 0x000000010c00780c */ /* 0x000fc60003f05070 */
[----:B------:R-:W1:Y:S04]  /*07d0*/  LDC.64 R16, c[0x0][0x388] ;  /* 0x0000e200ff107b82 */ /* 0x000e680000000a00 */
[C---:B------:R-:W-:Y:S01]  /*07e0*/  @P1 IADD3 R24, P2, PT, R13.reuse, R10, RZ ;  /* 0x0000000a0d181210 */ /* 0x040fe20007f5e0ff */
[C---:B------:R-:W-:Y:S02]  /*07f0*/  @P1 IMAD R12, R10.reuse, R11, R0 ;  /* 0x0000000b0a0c1224 */ /* 0x040fe400078e0200 */
[----:B------:R-:W-:Y:S01]  /*0800*/  @P1 IMAD.IADD R25, R13, 0x1, R10 ;  /* 0x000000010d191824 */ /* 0x000fe200078e020a */
[----:B------:R-:W2:Y:S01]  /*0810*/  @P1 LDC.64 R14, c[0x0][0x380] ;  /* 0x0000e000ff0e1b82 */ /* 0x000ea20000000a00 */
[----:B------:R-:W-:Y:S02]  /*0820*/  @P1 IADD3.X R26, PT, PT, RZ, RZ, RZ, P2, !PT ;  /* 0x000000ffff1a1210 */ /* 0x000fe400017fe4ff */
[----:B------:R-:W-:-:S02]  /*0830*/  @P1 IADD3 R10, PT, PT, R10, 0x2, RZ ;  /* 0x000000020a0a1810 */ /* 0x000fc40007ffe0ff */
[----:B------:R-:W-:-:S03]  /*0840*/  @P1 IADD3 R29, PT, PT, R12, R11, RZ ;  /* 0x0000000b0c1d1210 */ /* 0x000fc60007ffe0ff */
[----:B------:R-:W3:Y:S01]  /*0850*/  LDC.64 R18, c[0x0][0x380] ;  /* 0x0000e000ff127b82 */ /* 0x000ee20000000a00 */
[----:B0-----:R-:W-:-:S07]  /*0860*/  @P1 IMAD.WIDE.U32 R22, R25, 0x4, R22 ;  /* 0x0000000419161825 */ /* 0x001fce00078e0016 */
[----:B------:R-:W0:Y:S01]  /*0870*/  LDC.64 R20, c[0x0][0x388] ;  /* 0x0000e200ff147b82 */ /* 0x000e220000000a00 */
[----:B------:R-:W-:Y:S01]  /*0880*/  @!P0 IMAD R27, R10, R11, R0 ;  /* 0x0000000b0a1b8224 */ /* 0x000fe200078e0200 */
[C---:B--2---:R-:W-:Y:S01]  /*0890*/  @P1 LEA R14, P2, R24.reuse, R14, 0x2 ;  /* 0x0000000e180e1211 */ /* 0x044fe200078410ff */
[----:B------:R-:W2:Y:S03]  /*08a0*/  @P1 LDG.E R23, desc[UR6][R22.64] ;  /* 0x0000000616171981 */ /* 0x000ea6000c1e1900 */
[----:B------:R-:W-:Y:S01]  /*08b0*/  @P1 LEA.HI.X R15, R24, R15, R26, 0x2, P2 ;  /* 0x0000000f180f1211 */ /* 0x000fe200010f141a */
[----:B-1----:R-:W-:Y:S01]  /*08c0*/  @P1 IMAD.WIDE.U32 R24, R12, 0x4, R16 ;  /* 0x000000040c181825 */ /* 0x002fe200078e0010 */
[----:B------:R-:W-:-:S03]  /*08d0*/  @!P0 IADD3 R11, PT, PT, R13, R10, RZ ;  /* 0x0000000a0d0b8210 */ /* 0x000fc60007ffe0ff */
[----:B------:R-:W-:Y:S01]  /*08e0*/  @P1 IMAD.WIDE.U32 R16, R29, 0x4, R16 ;  /* 0x000000041d101825 */ /* 0x000fe200078e0010 */
[----:B------:R-:W4:Y:S04]  /*08f0*/  @P1 LDG.E R14, desc[UR6][R14.64+0x4] ;  /* 0x000004060e0e1981 */ /* 0x000f28000c1e1900 */
[----:B------:R-:W2:Y:S01]  /*0900*/  @P1 LDG.E R24, desc[UR6][R24.64] ;  /* 0x0000000618181981 */ /* 0x000ea2000c1e1900 */
[----:B---3--:R-:W-:-:S03]  /*0910*/  @!P0 IMAD.WIDE.U32 R18, R11, 0x4, R18 ;  /* 0x000000040b128825 */ /* 0x008fc600078e0012 */
[----:B------:R-:W4:Y:S01]  /*0920*/  @P1 LDG.E R16, desc[UR6][R16.64] ;  /* 0x0000000610101981 */ /* 0x000f22000c1e1900 */
[----:B0-----:R-:W-:-:S03]  /*0930*/  @!P0 IMAD.WIDE.U32 R20, R27, 0x4, R20 ;  /* 0x000000041b148825 */ /* 0x001fc600078e0014 */
[----:B------:R-:W3:Y:S04]  /*0940*/  @!P0 LDG.E R19, desc[UR6][R18.64] ;  /* 0x0000000612138981 */ /* 0x000ee8000c1e1900 */
[----:B------:R-:W3:Y:S01]  /*0950*/  @!P0 LDG.E R20, desc[UR6][R20.64] ;  /* 0x0000000614148981 */ /* 0x000ee2000c1e1900 */
[----:B--2---:R-:W-:-:S04]  /*0960*/  @P1 IMAD R23, R23, R24, R32 ;  /* 0x0000001817171224 */ /* 0x004fc800078e0220 */
[----:B----4-:R-:W-:-:S04]  /*0970*/  @P1 IMAD R32, R14, R16, R23 ;  /* 0x000000100e201224 */ /* 0x010fc800078e0217 */
[----:B---3--:R-:W-:-:S07]  /*0980*/  @!P0 IMAD R32, R19, R20, R32 ;  /* 0x0000001413208224 */ /* 0x008fce00078e0220 */
.L_x_3:
[----:B------:R-:W0:Y:S01]  /*0990*/  LDC.64 R10, c[0x0][0x390] ;  /* 0x0000e400ff0a7b82 */ /* 0x000e220000000a00 */
[----:B------:R-:W-:Y:S01]  /*09a0*/  UIADD3 UR4, UPT, UPT, UR4, 0x1, URZ ;  /* 0x0000000104047890 */ /* 0x000fe2000fffe0ff */
[----:B------:R-:W-:-:S05]  /*09b0*/  IMAD.IADD R13, R13, 0x1, R0 ;  /* 0x000000010d0d7824 */ /* 0x000fca00078e0200 */
[----:B------:R-:W-:Y:S01]  /*09c0*/  ISETP.NE.AND P0, PT, R2, UR4, PT ;  /* 0x0000000402007c0c */ /* 0x000fe2000bf05270 */
[----:B0-----:R-:W-:-:S05]  /*09d0*/  IMAD.WIDE.U32 R10, R13, 0x4, R10 ;  /* 0x000000040d0a7825 */ /* 0x001fca00078e000a */
[----:B------:R0:W-:Y:S07]  /*09e0*/  STG.E desc[UR6][R10.64], R32 ;  /* 0x000000200a007986 */ /* 0x0001ee000c101906 */
[----:B------:R-:W-:Y:S05]  /*09f0*/  @!P0 EXIT ;  /* 0x000000000000894d */ /* 0x000fea0003800000 */
[----:B------:R-:W-:Y:S05]  /*0a00*/  BRA `(.L_x_5) ;  /* 0xfffffff400b87947 */ /* 0x000fea000383ffff */
.L_x_0:
[C---:B------:R-:W-:Y:S01]  /*0a10*/  ISETP.GE.U32.AND P0, PT, R2.reuse, 0x8, PT ;  /* 0x000000080200780c */ /* 0x040fe20003f06070 */
[----:B------:R-:W-:Y:S01]  /*0a20*/  HFMA2 R3, -RZ, RZ, 0, 0 ;  /* 0x00000000ff037431 */ /* 0x000fe200000001ff */
[----:B------:R-:W-:-:S04]  /*0a30*/  LOP3.LUT R8, R2, 0x7, RZ, 0xc0, !PT ;  /* 0x0000000702087812 */ /* 0x000fc800078ec0ff */
[----:B------:R-:W-:-:S07]  /*0a40*/  ISETP.NE.AND P1, PT, R8, RZ, PT ;  /* 0x000000ff0800720c */ /* 0x000fce0003f25270 */
[----:B------:R-:W-:Y:S06]  /*0a50*/  @!P0 BRA `(.L_x_6) ;  /* 0x0000000000788947 */ /* 0x000fec0003800000 */
[----:B------:R-:W0:Y:S01]  /*0a60*/  LDC.64 R4, c[0x0][0x390] ;  /* 0x0000e400ff047b82 */ /* 0x000e220000000a00 */
[----:B------:R-:W-:Y:S01]  /*0a70*/  LOP3.LUT R3, R2, 0x7f8, RZ, 0xc0, !PT ;  /* 0x000007f802037812 */ /* 0x000fe200078ec0ff */
[----:B------:R-:W-:-:S06]  /*0a80*/  UMOV UR4, URZ ;  /* 0x000000ff00047c82 */ /* 0x000fcc0008000000 */
.L_x_7:
[----:B-1----:R-:W-:Y:S01]  /*0a90*/  IMAD R6, R9, UR4, R0 ;  /* 0x0000000409067c24 */ /* 0x002fe2000f8e0200 */
[----:B------:R-:W-:-:S04]  /*0aa0*/  UIADD3 UR4, UPT, UPT, UR4, 0x8, URZ ;  /* 0x0000000804047890 */ /* 0x000fc8000fffe0ff */
[CC--:B------:R-:W-:Y:S01]  /*0ab0*/  IADD3 R10, PT, PT, R6.reuse, R9.reuse, RZ ;  /* 0x00000009060a7210 */ /* 0x0c0fe20007ffe0ff */
[--C-:B0-----:R-:W-:Y:S01]  /*0ac0*/  IMAD.WIDE.U32 R6, R6, 0x4, R4.reuse ;  /* 0x0000000406067825 */ /* 0x101fe200078e0004 */
[----:B------:R-:W-:Y:S02]  /*0ad0*/  ISETP.NE.AND P0, PT, R3, UR4, PT ;  /* 0x0000000403007c0c */ /* 0x000fe4000bf05270 */
[CC--:B------:R-:W-:Y:S01]  /*0ae0*/  IADD3 R12, PT, PT, R10.reuse, R9.reuse, RZ ;  /* 0x000000090a0c7210 */ /* 0x0c0fe20007ffe0ff */
[--C-:B------:R-:W-:Y:S01]  /*0af0*/  IMAD.WIDE.U32 R10, R10, 0x4, R4.reuse ;  /* 0x000000040a0a7825 */ /* 0x100fe200078e0004 */
[----:B------:R1:W-:Y:S02]  /*0b00*/  STG.E desc[UR6][R6.64], RZ ;  /* 0x000000ff06007986 */ /* 0x0003e4000c101906 */
[C---:B------:R-:W-:Y:S01]  /*0b10*/  IADD3 R14, PT, PT, R12.reuse, R9, RZ ;  /* 0x000000090c0e7210 */ /* 0x040fe20007ffe0ff */
[----:B------:R-:W-:Y:S01]  /*0b20*/  IMAD.WIDE.U32 R12, R12, 0x4, R4 ;  /* 0x000000040c0c7825 */ /* 0x000fe200078e0004 */
[----:B------:R1:W-:Y:S03]  /*0b30*/  STG.E desc[UR6][R10.64], RZ ;  /* 0x000000ff0a007986 */ /* 0x0003e6000c101906 */
[C---:B------:R-:W-:Y:S01]  /*0b40*/  IMAD.IADD R16, R14.reuse, 0x1, R9 ;  /* 0x000000010e107824 */ /* 0x040fe200078e0209 */
[----:B------:R1:W-:Y:S01]  /*0b50*/  STG.E desc[UR6][R12.64], RZ ;  /* 0x000000ff0c007986 */ /* 0x0003e2000c101906 */
[----:B------:R-:W-:-:S03]  /*0b60*/  IMAD.WIDE.U32 R14, R14, 0x4, R4 ;  /* 0x000000040e0e7825 */ /* 0x000fc600078e0004 */
[CC--:B------:R-:W-:Y:S01]  /*0b70*/  IADD3 R18, PT, PT, R16.reuse, R9.reuse, RZ ;  /* 0x0000000910127210 */ /* 0x0c0fe20007ffe0ff */
[--C-:B------:R-:W-:Y:S01]  /*0b80*/  IMAD.WIDE.U32 R16, R16, 0x4, R4.reuse ;  /* 0x0000000410107825 */ /* 0x100fe200078e0004 */
[----:B------:R1:W-:Y:S02]  /*0b90*/  STG.E desc[UR6][R14.64], RZ ;  /* 0x000000ff0e007986 */ /* 0x0003e4000c101906 */
[CC--:B------:R-:W-:Y:S01]  /*0ba0*/  IADD3 R20, PT, PT, R18.reuse, R9.reuse, RZ ;  /* 0x0000000912147210 */ /* 0x0c0fe20007ffe0ff */
[--C-:B------:R-:W-:Y:S01]  /*0bb0*/  IMAD.WIDE.U32 R18, R18, 0x4, R4.reuse ;  /* 0x0000000412127825 */ /* 0x100fe200078e0004 */
[----:B------:R1:W-:Y:S02]  /*0bc0*/  STG.E desc[UR6][R16.64], RZ ;  /* 0x000000ff10007986 */ /* 0x0003e4000c101906 */
[C---:B------:R-:W-:Y:S01]  /*0bd0*/  IADD3 R23, PT, PT, R20.reuse, R9, RZ ;  /* 0x0000000914177210 */ /* 0x040fe20007ffe0ff */
[--C-:B------:R-:W-:Y:S01]  /*0be0*/  IMAD.WIDE.U32 R20, R20, 0x4, R4.reuse ;  /* 0x0000000414147825 */ /* 0x100fe200078e0004 */
[----:B------:R1:W-:Y:S03]  /*0bf0*/  STG.E desc[UR6][R18.64], RZ ;  /* 0x000000ff12007986 */ /* 0x0003e6000c101906 */
[----:B------:R-:W-:Y:S01]  /*0c00*/  IMAD.WIDE.U32 R22, R23, 0x4, R4 ;  /* 0x0000000417167825 */ /* 0x000fe200078e0004 */
[----:B------:R1:W-:Y:S04]  /*0c10*/  STG.E desc[UR6][R20.64], RZ ;  /* 0x000000ff14007986 */ /* 0x0003e8000c101906 */
[----:B------:R1:W-:Y:S01]  /*0c20*/  STG.E desc[UR6][R22.64], RZ ;  /* 0x000000ff16007986 */ /* 0x0003e2000c101906 */
[----:B------:R-:W-:Y:S05]  /*0c30*/  @P0 BRA `(.L_x_7) ;  /* 0xfffffffc00940947 */ /* 0x000fea000383ffff */
.L_x_6:
[----:B------:R-:W-:Y:S05]  /*0c40*/  @!P1 EXIT ;  /* 0x000000000000994d */ /* 0x000fea0003800000 */
[----:B------:R-:W-:Y:S02]  /*0c50*/  ISETP.GE.U32.AND P0, PT, R8, 0x4, PT ;  /* 0x000000040800780c */ /* 0x000fe40003f06070 */
[----:B-1----:R-:W-:-:S04]  /*0c60*/  LOP3.LUT R14, R2, 0x3, RZ, 0xc0, !PT ;  /* 0x00000003020e7812 */ /* 0x002fc800078ec0ff */
[----:B------:R-:W-:-:S07]  /*0c70*/  ISETP.NE.AND P1, PT, R14, RZ, PT ;  /* 0x000000ff0e00720c */ /* 0x000fce0003f25270 */
[----:B------:R-:W-:Y:S06]  /*0c80*/  @!P0 BRA `(.L_x_8) ;  /* 0x0000000000388947 */ /* 0x000fec0003800000 */
[----:B------:R-:W0:Y:S01]  /*0c90*/  LDC.64 R12, c[0x0][0x390] ;  /* 0x0000e400ff0c7b82 */ /* 0x000e220000000a00 */
[C---:B------:R-:W-:Y:S01]  /*0ca0*/  IMAD R4, R3.reuse, R9, R0 ;  /* 0x0000000903047224 */ /* 0x040fe200078e0200 */
[----:B------:R-:W-:-:S04]  /*0cb0*/  IADD3 R3, PT, PT, R3, 0x4, RZ ;  /* 0x0000000403037810 */ /* 0x000fc80007ffe0ff */
[----:B------:R-:W-:-:S05]  /*0cc0*/  IADD3 R6, PT, PT, R4, R9, RZ ;  /* 0x0000000904067210 */ /* 0x000fca0007ffe0ff */
[----:B------:R-:W-:-:S05]  /*0cd0*/  IMAD.IADD R10, R6, 0x1, R9 ;  /* 0x00000001060a7824 */ /* 0x000fca00078e0209 */
[----:B------:R-:W-:Y:S01]  /*0ce0*/  IADD3 R15, PT, PT, R10, R9, RZ ;  /* 0x000000090a0f7210 */ /* 0x000fe20007ffe0ff */
[----:B0-----:R-:W-:-:S04]  /*0cf0*/  IMAD.WIDE.U32 R4, R4, 0x4, R12 ;  /* 0x0000000404047825 */ /* 0x001fc800078e000c */
[--C-:B------:R-:W-:Y:S01]  /*0d00*/  IMAD.WIDE.U32 R6, R6, 0x4, R12.reuse ;  /* 0x0000000406067825 */ /* 0x100fe200078e000c */
[----:B------:R0:W-:Y:S03]  /*0d10*/  STG.E desc[UR6][R4.64], RZ ;  /* 0x000000ff04007986 */ /* 0x0001e6000c101906 */
[--C-:B------:R-:W-:Y:S01]  /*0d20*/  IMAD.WIDE.U32 R10, R10, 0x4, R12.reuse ;  /* 0x000000040a0a7825 */ /* 0x100fe200078e000c */
[----:B------:R0:W-:Y:S03]  /*0d30*/  STG.E desc[UR6][R6.64], RZ ;  /* 0x000000ff06007986 */ /* 0x0001e6000c101906 */
[----:B------:R-:W-:Y:S01]  /*0d40*/  IMAD.WIDE.U32 R12, R15, 0x4, R12 ;  /* 0x000000040f0c7825 */ /* 0x000fe200078e000c */
[----:B------:R0:W-:Y:S04]  /*0d50*/  STG.E desc[UR6][R10.64], RZ ;  /* 0x000000ff0a007986 */ /* 0x0001e8000c101906 */
[----:B------:R0:W-:Y:S02]  /*0d60*/  STG.E desc[UR6][R12.64], RZ ;  /* 0x000000ff0c007986 */ /* 0x0001e4000c101906 */
.L_x_8:
[----:B------:R-:W-:Y:S05]  /*0d70*/  @!P1 EXIT ;  /* 0x000000000000994d */ /* 0x000fea0003800000 */
[----:B------:R-:W-:Y:S02]  /*0d80*/  ISETP.NE.AND P0, PT, R14, 0x1, PT ;  /* 0x000000010e00780c */ /* 0x000fe40003f05270 */
[----:B------:R-:W-:-:S04]  /*0d90*/  LOP3.LUT R2, R2, 0x1, RZ, 0xc0, !PT ;  /* 0x0000000102027812 */ /* 0x000fc800078ec0ff */
[----:B------:R-:W-:-:S07]  /*0da0*/  ISETP.NE.U32.AND P1, PT, R2, 0x1, PT ;  /* 0x000000010200780c */ /* 0x000fce0003f25070 */
[----:B------:R-:W-:Y:S06]  /*0db0*/  @!P0 BRA `(.L_x_9) ;  /* 0x0000000000208947 */ /* 0x000fec0003800000 */
[----:B0-----:R-:W0:Y:S01]  /*0dc0*/  LDC.64 R4, c[0x0][0x390] ;  /* 0x0000e400ff047b82 */ /* 0x001e220000000a00 */
[C---:B------:R-:W-:Y:S01]  /*0dd0*/  IMAD R6, R3.reuse, R9, R0 ;  /* 0x0000000903067224 */ /* 0x040fe200078e0200 */
[----:B------:R-:W-:-:S04]  /*0de0*/  IADD3 R3, PT, PT, R3, 0x2, RZ ;  /* 0x0000000203037810 */ /* 0x000fc80007ffe0ff */
[C---:B------:R-:W-:Y:S01]  /*0df0*/  IADD3 R11, PT, PT, R6.reuse, R9, RZ ;  /* 0x00000009060b7210 */ /* 0x040fe20007ffe0ff */
[----:B0-----:R-:W-:-:S04]  /*0e00*/  IMAD.WIDE.U32 R6, R6, 0x4, R4 ;  /* 0x0000000406067825 */ /* 0x001fc800078e0004 */
[----:B------:R-:W-:Y:S01]  /*0e10*/  IMAD.WIDE.U32 R4, R11, 0x4, R4 ;  /* 0x000000040b047825 */ /* 0x000fe200078e0004 */
[----:B------:R1:W-:Y:S04]  /*0e20*/  STG.E desc[UR6][R6.64], RZ ;  /* 0x000000ff06007986 */ /* 0x0003e8000c101906 */
[----:B------:R1:W-:Y:S02]  /*0e30*/  STG.E desc[UR6][R4.64], RZ ;  /* 0x000000ff04007986 */ /* 0x0003e4000c101906 */
.L_x_9:
[----:B------:R-:W-:Y:S05]  /*0e40*/  @P1 EXIT ;  /* 0x000000000000194d */ /* 0x000fea0003800000 */
[----:B01----:R-:W0:Y:S01]  /*0e50*/  LDC.64 R4, c[0x0][0x390] ;  /* 0x0000e400ff047b82 */ /* 0x003e220000000a00 */
[----:B------:R-:W-:-:S04]  /*0e60*/  IMAD R3, R3, R9, R0 ;  /* 0x0000000903037224 */ /* 0x000fc800078e0200 */
[----:B0-----:R-:W-:-:S05]  /*0e70*/  IMAD.WIDE.U32 R2, R3, 0x4, R4 ;  /* 0x0000000403027825 */ /* 0x001fca00078e0004 */
[----:B------:R-:W-:Y:S01]  /*0e80*/  STG.E desc[UR6][R2.64], RZ ;  /* 0x000000ff02007986 */ /* 0x000fe2000c101906 */
[----:B------:R-:W-:Y:S05]  /*0e90*/  EXIT ;  /* 0x000000000000794d */ /* 0x000fea0003800000 */
.L_x_10:
[----:B------:R-:W-:-:S00]  /*0ea0*/  BRA `(.L_x_10) ;  /* 0xfffffffc00fc7947 */ /* 0x000fc0000383ffff */
[----:B------:R-:W-:-:S00]  /*0eb0*/  NOP ;  /* 0x0000000000007918 */ /* 0x000fc00000000000 */
        /* <DEDUP_REMOVED lines=12> */
.L_x_11:


//--------------------- .nv.shared.reserved.0     --------------------------
	.section	.nv.shared.reserved.0,"aw",@nobits
	.weak		__nv_reservedSMEM_offset_0_alias
	.size		__nv_reservedSMEM_offset_0_alias, 0, 64
	.other		__nv_reservedSMEM_offset_0_alias,@"STO_CUDA_RESERVED_SHARED STV_DEFAULT"
__nv_reservedSMEM_offset_0_alias:
	.zero		0
	.zero		64


//--------------------- .nv.constant0._Z4mul2PiS_S_i --------------------------
	.section	.nv.constant0._Z4mul2PiS_S_i,"a",@progbits
	.sectionflags	@""
	.align	4
.nv.constant0._Z4mul2PiS_S_i:
	.zero		924


//--------------------- SYMBOLS --------------------------

	.type		.nv.reservedSmem.offset0,@object
	.size		.nv.reservedSmem.offset0,0x4
